	.headerflags	@"EF_CUDA_TEXMODE_UNIFIED EF_CUDA_64BIT_ADDRESS EF_CUDA_ACCELERATORS EF_CUDA_SM90 EF_CUDA_VIRTUAL_SM(EF_CUDA_SM90)"
	.elftype	@"ET_EXEC"


//--------------------- .nv.info                  --------------------------
	.section	.nv.info,"",@"SHT_CUDA_INFO"
	.align	4


	//----- nvinfo : EIATTR_REGCOUNT
	.align		4
        /*0000*/ 	.byte	0x04, 0x2f
        /*0002*/ 	.short	(.L_1 - .L_0)
	.align		4
.L_0:
        /*0004*/ 	.word	index@(triton_poi_fused_avg_pool2d_leaky_relu_15)
        /*0008*/ 	.word	0x00000020


	//----- nvinfo : EIATTR_MIN_STACK_SIZE
	.align		4
.L_1:
        /*000c*/ 	.byte	0x04, 0x12
        /*000e*/ 	.short	(.L_3 - .L_2)
	.align		4
.L_2:
        /*0010*/ 	.word	index@(triton_poi_fused_avg_pool2d_leaky_relu_15)
        /*0014*/ 	.word	0x00000000


	//----- nvinfo : EIATTR_FRAME_SIZE
	.align		4
.L_3:
        /*0018*/ 	.byte	0x04, 0x11
        /*001a*/ 	.short	(.L_5 - .L_4)
	.align		4
.L_4:
        /*001c*/ 	.word	index@(triton_poi_fused_avg_pool2d_leaky_relu_15)
        /*0020*/ 	.word	0x00000000


	//----- nvinfo : EIATTR_MIN_STACK_SIZE
	.align		4
.L_5:
        /*0024*/ 	.byte	0x04, 0x12
        /*0026*/ 	.short	(.L_7 - .L_6)
	.align		4
.L_6:
        /*0028*/ 	.word	index@(triton_poi_fused_avg_pool2d_leaky_relu_15)
        /*002c*/ 	.word	0x00000000
.L_7:


//--------------------- .nv.info.triton_poi_fused_avg_pool2d_leaky_relu_15 --------------------------
	.section	.nv.info.triton_poi_fused_avg_pool2d_leaky_relu_15,"",@"SHT_CUDA_INFO"
	.sectionflags	@""
	.align	4


	//----- nvinfo : EIATTR_CUDA_API_VERSION
	.align		4
        /*0000*/ 	.byte	0x04, 0x37
        /*0002*/ 	.short	(.L_9 - .L_8)
.L_8:
        /*0004*/ 	.word	0x0000007c


	//----- nvinfo : EIATTR_KPARAM_INFO
	.align		4
.L_9:
        /*0008*/ 	.byte	0x04, 0x17
        /*000a*/ 	.short	(.L_11 - .L_10)
.L_10:
        /*000c*/ 	.word	0x00000000
        /*0010*/ 	.short	0x0003
        /*0012*/ 	.short	0x0018
        /*0014*/ 	.byte	0x00, 0xf0, 0x11, 0x00


	//----- nvinfo : EIATTR_KPARAM_INFO
	.align		4
.L_11:
        /*0018*/ 	.byte	0x04, 0x17
        /*001a*/ 	.short	(.L_13 - .L_12)
.L_12:
        /*001c*/ 	.word	0x00000000
        /*0020*/ 	.short	0x0002
        /*0022*/ 	.short	0x0010
        /*0024*/ 	.byte	0x00, 0xf4, 0x21, 0x00


	//----- nvinfo : EIATTR_KPARAM_INFO
	.align		4
.L_13:
        /*0028*/ 	.byte	0x04, 0x17
        /*002a*/ 	.short	(.L_15 - .L_14)
.L_14:
        /*002c*/ 	.word	0x00000000
        /*0030*/ 	.short	0x0001
        /*0032*/ 	.short	0x0008
        /*0034*/ 	.byte	0x00, 0xf4, 0x21, 0x00


	//----- nvinfo : EIATTR_KPARAM_INFO
	.align		4
.L_15:
        /*0038*/ 	.byte	0x04, 0x17
        /*003a*/ 	.short	(.L_17 - .L_16)
.L_16:
        /*003c*/ 	.word	0x00000000
        /*0040*/ 	.short	0x0000
        /*0042*/ 	.short	0x0000
        /*0044*/ 	.byte	0x00, 0xf4, 0x21, 0x00


	//----- nvinfo : EIATTR_SPARSE_MMA_MASK
	.align		4
.L_17:
        /*0048*/ 	.byte	0x03, 0x50
        /*004a*/ 	.short	0x0000


	//----- nvinfo : EIATTR_MAXREG_COUNT
	.align		4
        /*004c*/ 	.byte	0x03, 0x1b
        /*004e*/ 	.short	0x00ff


	//----- nvinfo : EIATTR_EXIT_INSTR_OFFSETS
	.align		4
        /*0050*/ 	.byte	0x04, 0x1c
        /*0052*/ 	.short	(.L_19 - .L_18)


	//   ....[0]....
.L_18:
        /*0054*/ 	.word	0x00000950


	//----- nvinfo : EIATTR_REQNTID
	.align		4
.L_19:
        /*0058*/ 	.byte	0x04, 0x10
        /*005a*/ 	.short	(.L_21 - .L_20)
.L_20:
        /*005c*/ 	.word	0x00000080
        /*0060*/ 	.word	0x00000001
        /*0064*/ 	.word	0x00000001


	//----- nvinfo : EIATTR_CBANK_PARAM_SIZE
	.align		4
.L_21:
        /*0068*/ 	.byte	0x03, 0x19
        /*006a*/ 	.short	0x001c


	//----- nvinfo : EIATTR_PARAM_CBANK
	.align		4
        /*006c*/ 	.byte	0x04, 0x0a
        /*006e*/ 	.short	(.L_23 - .L_22)
	.align		4
.L_22:
        /*0070*/ 	.word	index@(.nv.constant0.triton_poi_fused_avg_pool2d_leaky_relu_15)
        /*0074*/ 	.short	0x0210
        /*0076*/ 	.short	0x001c


	//----- nvinfo : EIATTR_SW_WAR
	.align		4
.L_23:
        /*0078*/ 	.byte	0x04, 0x36
        /*007a*/ 	.short	(.L_25 - .L_24)
.L_24:
        /*007c*/ 	.word	0x00000008
.L_25:


//--------------------- .nv.callgraph             --------------------------
	.section	.nv.callgraph,"",@"SHT_CUDA_CALLGRAPH"
	.align	4
	.sectionentsize	8
	.align		4
        /*0000*/ 	.word	0x00000000
	.align		4
        /*0004*/ 	.word	0xffffffff
	.align		4
        /*0008*/ 	.word	0x00000000
	.align		4
        /*000c*/ 	.word	0xfffffffe
	.align		4
        /*0010*/ 	.word	0x00000000
	.align		4
        /*0014*/ 	.word	0xfffffffd
	.align		4
        /*0018*/ 	.word	0x00000000
	.align		4
        /*001c*/ 	.word	0xfffffffc


//--------------------- .text.triton_poi_fused_avg_pool2d_leaky_relu_15 --------------------------
	.section	.text.triton_poi_fused_avg_pool2d_leaky_relu_15,"ax",@progbits
	.sectionflags	@"SHF_BARRIERS=1"
	.align	128
        .global         triton_poi_fused_avg_pool2d_leaky_relu_15
        .type           triton_poi_fused_avg_pool2d_leaky_relu_15,@function
        .size           triton_poi_fused_avg_pool2d_leaky_relu_15,(.L_x_1 - triton_poi_fused_avg_pool2d_leaky_relu_15)
        .other          triton_poi_fused_avg_pool2d_leaky_relu_15,@"STO_CUDA_ENTRY STV_DEFAULT"
triton_poi_fused_avg_pool2d_leaky_relu_15:
.text.triton_poi_fused_avg_pool2d_leaky_relu_15:
[----:B------:R-:W-:Y:S01]  /*0000*/  LDC R1, c[0x0][0x28] ;  /* 0x00000a00ff017b82 */ /* 0x000fe20000000800 */
[----:B------:R-:W1:Y:S07]  /*0010*/  S2R R0, SR_TID.X ;  /* 0x0000000000007919 */ /* 0x000e6e0000002100 */
[----:B------:R-:W2:Y:S01]  /*0020*/  LDC.64 R28, c[0x0][0x210] ;  /* 0x00008400ff1c7b82 */ /* 0x000ea20000000a00 */
[----:B------:R-:W-:Y:S01]  /*0030*/  ULDC.64 UR4, c[0x0][0x210] ;  /* 0x0000840000047ab9 */ /* 0x000fe20000000a00 */
[----:B------:R-:W-:Y:S01]  /*0040*/  ULDC.64 UR6, c[0x0][0x208] ;  /* 0x0000820000067ab9 */ /* 0x000fe20000000a00 */
[----:B------:R-:W3:Y:S01]  /*0050*/  S2R R6, SR_CTAID.X ;  /* 0x0000000000067919 */ /* 0x000ee20000002500 */
[----:B------:R-:W-:Y:S01]  /*0060*/  ULDC.64 UR8, c[0x0][0x218] ;  /* 0x0000860000087ab9 */ /* 0x000fe20000000a00 */
[----:B-1----:R-:W-:-:S02]  /*0070*/  IMAD.SHL.U32 R2, R0, 0x8, RZ ;  /* 0x0000000800027824 */ /* 0x002fc400078e00ff */
[----:B---3--:R-:W-:-:S03]  /*0080*/  IMAD.SHL.U32 R3, R6, 0x400, RZ ;  /* 0x0000040006037824 */ /* 0x008fc600078e00ff */
[----:B------:R-:W-:Y:S02]  /*0090*/  LOP3.LUT R4, R2, 0x3f8, RZ, 0xc0, !PT ;  /* 0x000003f802047812 */ /* 0x000fe400078ec0ff */
[----:B------:R-:W-:Y:S02]  /*00a0*/  SHF.R.S32.HI R7, RZ, 0x15, R6 ;  /* 0x00000015ff077819 */ /* 0x000fe40000011406 */
[----:B------:R-:W-:-:S04]  /*00b0*/  LOP3.LUT R2, R3, R4, RZ, 0xfc, !PT ;  /* 0x0000000403027212 */ /* 0x000fc800078efcff */
[----:B------:R-:W-:-:S04]  /*00c0*/  SHF.R.S32.HI R5, RZ, 0x1f, R2 ;  /* 0x0000001fff057819 */ /* 0x000fc80000011402 */
[-C--:B------:R-:W-:Y:S02]  /*00d0*/  LEA.HI R6, R5, R2.reuse, RZ, 0x7 ;  /* 0x0000000205067211 */ /* 0x080fe400078f38ff */
[----:B------:R-:W-:Y:S02]  /*00e0*/  SGXT R5, R7, 0x1 ;  /* 0x000000010705781a */ /* 0x000fe40000000200 */
[----:B------:R-:W-:Y:S02]  /*00f0*/  SHF.R.S32.HI R7, RZ, 0x7, R6 ;  /* 0x00000007ff077819 */ /* 0x000fe40000011406 */
[----:B------:R-:W-:Y:S02]  /*0100*/  LEA.HI R9, R5, R2, RZ, 0xd ;  /* 0x0000000205097211 */ /* 0x000fe400078f68ff */
[----:B------:R-:W-:-:S03]  /*0110*/  LEA.HI R8, R7, R7, RZ, 0x6 ;  /* 0x0000000707087211 */ /* 0x000fc600078f30ff */
[----:B------:R-:W-:Y:S01]  /*0120*/  IMAD.SHL.U32 R9, R9, 0x4, RZ ;  /* 0x0000000409097824 */ /* 0x000fe200078e00ff */
[----:B------:R-:W-:-:S04]  /*0130*/  LOP3.LUT R8, R8, 0xffffc0, RZ, 0xc0, !PT ;  /* 0x00ffffc008087812 */ /* 0x000fc800078ec0ff */
[----:B------:R-:W-:Y:S02]  /*0140*/  IADD3 R8, R7, -R8, RZ ;  /* 0x8000000807087210 */ /* 0x000fe40007ffe0ff */
[----:B------:R-:W-:Y:S02]  /*0150*/  LOP3.LUT R9, R9, 0xffff8000, RZ, 0xc0, !PT ;  /* 0xffff800009097812 */ /* 0x000fe400078ec0ff */
[----:B------:R-:W-:-:S03]  /*0160*/  LOP3.LUT R7, R6, 0xffffff80, RZ, 0xc0, !PT ;  /* 0xffffff8006077812 */ /* 0x000fc600078ec0ff */
[----:B------:R-:W-:Y:S02]  /*0170*/  IMAD R22, R8, 0x100, R9 ;  /* 0x0000010008167824 */ /* 0x000fe400078e0209 */
[----:B------:R-:W-:Y:S02]  /*0180*/  IMAD.IADD R7, R2, 0x1, -R7 ;  /* 0x0000000102077824 */ /* 0x000fe400078e0a07 */
[----:B------:R-:W-:Y:S01]  /*0190*/  VIADD R10, R22, 0x4000 ;  /* 0x00004000160a7836 */ /* 0x000fe20000000000 */
[----:B------:R-:W-:Y:S02]  /*01a0*/  SHF.R.S32.HI R20, RZ, 0x1f, R22 ;  /* 0x0000001fff147819 */ /* 0x000fe40000011416 */
[----:B------:R-:W-:Y:S02]  /*01b0*/  IADD3 R6, P0, R7, R22, RZ ;  /* 0x0000001607067210 */ /* 0x000fe40007f1e0ff */
[----:B------:R-:W-:Y:S02]  /*01c0*/  IADD3 R13, R7, R22, RZ ;  /* 0x00000016070d7210 */ /* 0x000fe40007ffe0ff */
[----:B------:R-:W-:-:S02]  /*01d0*/  LEA.HI.X.SX32 R9, R7, R20, 0x1, P0 ;  /* 0x0000001407097211 */ /* 0x000fc400000f0eff */
[----:B------:R-:W-:Y:S01]  /*01e0*/  LEA R16, P0, R6, UR4, 0x2 ;  /* 0x0000000406107c11 */ /* 0x000fe2000f8010ff */
[----:B--2---:R-:W-:-:S03]  /*01f0*/  IMAD.WIDE R12, R13, 0x4, R28 ;  /* 0x000000040d0c7825 */ /* 0x004fc600078e021c */
[----:B------:R-:W-:Y:S02]  /*0200*/  LEA.HI.X R17, R6, UR5, R9, 0x2, P0 ;  /* 0x0000000506117c11 */ /* 0x000fe400080f1409 */
[----:B------:R-:W-:Y:S01]  /*0210*/  LOP3.LUT R6, R3, 0x4, R4, 0xfe, !PT ;  /* 0x0000000403067812 */ /* 0x000fe200078efe04 */
[----:B------:R-:W2:Y:S03]  /*0220*/  LDG.E.128 R12, desc[UR6][R12.64] ;  /* 0x000000060c0c7981 */ /* 0x000ea6000c1e1d00 */
[----:B------:R-:W-:Y:S01]  /*0230*/  LEA.HI R5, R5, R6, RZ, 0x7 ;  /* 0x0000000605057211 */ /* 0x000fe200078f38ff */
[----:B------:R-:W2:Y:S01]  /*0240*/  LDG.E.128 R16, desc[UR6][R16.64+0x200] ;  /* 0x0002000610107981 */ /* 0x000ea2000c1e1d00 */
[----:B------:R-:W-:Y:S01]  /*0250*/  IMAD.IADD R9, R7, 0x1, R10 ;  /* 0x0000000107097824 */ /* 0x000fe200078e020a */
[----:B------:R-:W-:Y:S02]  /*0260*/  IADD3 R24, R22, 0x4080, RZ ;  /* 0x0000408016187810 */ /* 0x000fe40007ffe0ff */
[----:B------:R-:W-:Y:S01]  /*0270*/  LOP3.LUT R11, R5, 0xffffff80, RZ, 0xc0, !PT ;  /* 0xffffff80050b7812 */ /* 0x000fe200078ec0ff */
[----:B------:R-:W-:-:S04]  /*0280*/  IMAD.WIDE R4, R9, 0x4, R28 ;  /* 0x0000000409047825 */ /* 0x000fc800078e021c */
[----:B------:R-:W-:Y:S02]  /*0290*/  IMAD.IADD R11, R6, 0x1, -R11 ;  /* 0x00000001060b7824 */ /* 0x000fe400078e0a0b */
[----:B------:R-:W-:Y:S02]  /*02a0*/  IMAD.IADD R9, R7, 0x1, R24 ;  /* 0x0000000107097824 */ /* 0x000fe400078e0218 */
[----:B------:R-:W3:Y:S01]  /*02b0*/  LDG.E.128 R4, desc[UR6][R4.64] ;  /* 0x0000000604047981 */ /* 0x000ee2000c1e1d00 */
[----:B------:R-:W-:Y:S01]  /*02c0*/  IADD3 R27, P0, R11, R22, RZ ;  /* 0x000000160b1b7210 */ /* 0x000fe20007f1e0ff */
[----:B------:R-:W-:Y:S01]  /*02d0*/  IMAD.WIDE R8, R9, 0x4, R28 ;  /* 0x0000000409087825 */ /* 0x000fe200078e021c */
[----:B------:R-:W-:Y:S02]  /*02e0*/  IADD3 R25, R11, R22, RZ ;  /* 0x000000160b197210 */ /* 0x000fe40007ffe0ff */
[C---:B------:R-:W-:Y:S01]  /*02f0*/  LEA.HI.X.SX32 R20, R11.reuse, R20, 0x1, P0 ;  /* 0x000000140b147211 */ /* 0x040fe200000f0eff */
[----:B------:R-:W-:-:S02]  /*0300*/  IMAD.IADD R23, R11, 0x1, R10 ;  /* 0x000000010b177824 */ /* 0x000fc400078e020a */
[----:B------:R-:W-:Y:S02]  /*0310*/  IMAD.IADD R24, R11, 0x1, R24 ;  /* 0x000000010b187824 */ /* 0x000fe400078e0218 */
[----:B------:R-:W4:Y:S01]  /*0320*/  LDG.E.128 R8, desc[UR6][R8.64] ;  /* 0x0000000608087981 */ /* 0x000f22000c1e1d00 */
[----:B------:R-:W-:-:S04]  /*0330*/  IMAD.WIDE R22, R23, 0x4, R28 ;  /* 0x0000000417167825 */ /* 0x000fc800078e021c */
[----:B--2---:R-:W-:Y:S01]  /*0340*/  FADD R21, R14, R18 ;  /* 0x000000120e157221 */ /* 0x004fe20000000000 */
[----:B------:R-:W-:Y:S01]  /*0350*/  LEA R18, P0, R27, UR4, 0x2 ;  /* 0x000000041b127c11 */ /* 0x000fe2000f8010ff */
[----:B------:R-:W-:Y:S01]  /*0360*/  FADD R26, R15, R19 ;  /* 0x000000130f1a7221 */ /* 0x000fe20000000000 */
[----:B------:R-:W-:Y:S02]  /*0370*/  IMAD.WIDE R14, R25, 0x4, R28 ;  /* 0x00000004190e7825 */ /* 0x000fe400078e021c */
[----:B------:R-:W-:Y:S02]  /*0380*/  LEA.HI.X R19, R27, UR5, R20, 0x2, P0 ;  /* 0x000000051b137c11 */ /* 0x000fe400080f1414 */
[----:B------:R-:W-:-:S04]  /*0390*/  IMAD.WIDE R24, R24, 0x4, R28 ;  /* 0x0000000418187825 */ /* 0x000fc800078e021c */
[----:B------:R-:W-:Y:S01]  /*03a0*/  FADD R29, R12, R16 ;  /* 0x000000100c1d7221 */ /* 0x000fe20000000000 */
[----:B------:R-:W-:Y:S02]  /*03b0*/  FADD R28, R13, R17 ;  /* 0x000000110d1c7221 */ /* 0x000fe40000000000 */
[----:B------:R-:W2:Y:S01]  /*03c0*/  LDG.E.128 R12, desc[UR6][R14.64] ;  /* 0x000000060e0c7981 */ /* 0x000ea2000c1e1d00 */
[----:B---3--:R-:W-:Y:S01]  /*03d0*/  FADD R26, R7, R26 ;  /* 0x0000001a071a7221 */ /* 0x008fe20000000000 */
[----:B------:R-:W-:Y:S02]  /*03e0*/  FADD R29, R4, R29 ;  /* 0x0000001d041d7221 */ /* 0x000fe40000000000 */
[----:B------:R-:W2:Y:S01]  /*03f0*/  LDG.E.128 R16, desc[UR6][R18.64+0x200] ;  /* 0x0002000612107981 */ /* 0x000ea2000c1e1d00 */
[----:B------:R-:W-:-:S03]  /*0400*/  FADD R7, R6, R21 ;  /* 0x0000001506077221 */ /* 0x000fc60000000000 */
[----:B------:R-:W3:Y:S01]  /*0410*/  LDG.E.128 R20, desc[UR6][R22.64] ;  /* 0x0000000616147981 */ /* 0x000ee2000c1e1d00 */
[----:B----4-:R-:W-:-:S03]  /*0420*/  FADD R11, R11, R26 ;  /* 0x0000001a0b0b7221 */ /* 0x010fc60000000000 */
[----:B------:R-:W4:Y:S01]  /*0430*/  LDG.E.128 R24, desc[UR6][R24.64] ;  /* 0x0000000618187981 */ /* 0x000f22000c1e1d00 */
[----:B------:R-:W-:Y:S01]  /*0440*/  FADD R10, R10, R7 ;  /* 0x000000070a0a7221 */ /* 0x000fe20000000000 */
[----:B------:R-:W-:-:S03]  /*0450*/  FMUL R7, R11, 0.25 ;  /* 0x3e8000000b077820 */ /* 0x000fc60000400000 */
[----:B------:R-:W-:Y:S02]  /*0460*/  FMUL R6, R10, 0.25 ;  /* 0x3e8000000a067820 */ /* 0x000fe40000400000 */
[----:B------:R-:W-:Y:S01]  /*0470*/  FSETP.GT.AND P0, PT, R7, RZ, PT ;  /* 0x000000ff0700720b */ /* 0x000fe20003f04000 */
[----:B------:R-:W1:Y:S02]  /*0480*/  S2R R10, SR_TID.X ;  /* 0x00000000000a7919 */ /* 0x000e640000002100 */
[----:B------:R-:W-:Y:S01]  /*0490*/  FSETP.GT.AND P6, PT, R6, RZ, PT ;  /* 0x000000ff0600720b */ /* 0x000fe20003fc4000 */
[----:B------:R-:W-:Y:S01]  /*04a0*/  FADD R28, R5, R28 ;  /* 0x0000001c051c7221 */ /* 0x000fe20000000000 */
[----:B------:R-:W-:Y:S01]  /*04b0*/  FADD R29, R8, R29 ;  /* 0x0000001d081d7221 */ /* 0x000fe20000000000 */
[----:B------:R-:W-:Y:S02]  /*04c0*/  SEL R8, RZ, 0x1, !P0 ;  /* 0x00000001ff087807 */ /* 0x000fe40004000000 */
[----:B------:R-:W-:Y:S01]  /*04d0*/  SEL R5, RZ, 0x1, !P6 ;  /* 0x00000001ff057807 */ /* 0x000fe20007000000 */
[----:B------:R-:W5:Y:S03]  /*04e0*/  S2UR UR5, SR_CgaCtaId ;  /* 0x00000000000579c3 */ /* 0x000f660000008800 */
[----:B------:R-:W-:Y:S01]  /*04f0*/  PRMT R8, R5, 0x3340, R8 ;  /* 0x0000334005087816 */ /* 0x000fe20000000008 */
[----:B------:R-:W-:-:S03]  /*0500*/  FADD R9, R9, R28 ;  /* 0x0000001c09097221 */ /* 0x000fc60000000000 */
[----:B------:R-:W-:Y:S01]  /*0510*/  @!P6 FMUL R6, R6, 0.20000000298023223877 ;  /* 0x3e4ccccd0606e820 */ /* 0x000fe20000400000 */
[----:B------:R-:W-:Y:S01]  /*0520*/  UMOV UR4, 0x400 ;  /* 0x0000040000047882 */ /* 0x000fe20000000000 */
[----:B------:R-:W-:Y:S01]  /*0530*/  @!P0 FMUL R7, R7, 0.20000000298023223877 ;  /* 0x3e4ccccd07078820 */ /* 0x000fe20000400000 */
[----:B-----5:R-:W-:Y:S01]  /*0540*/  UPRMT UR4, UR5, 0x654, UR4 ;  /* 0x0000065405047896 */ /* 0x020fe20008000004 */
[----:B------:R-:W-:-:S05]  /*0550*/  IMAD.SHL.U32 R0, R0, 0x4, RZ ;  /* 0x0000000400007824 */ /* 0x000fca00078e00ff */
[----:B------:R-:W-:Y:S01]  /*0560*/  LOP3.LUT R0, R0, 0x1fc, RZ, 0xc0, !PT ;  /* 0x000001fc00007812 */ /* 0x000fe200078ec0ff */
[----:B--2---:R-:W-:Y:S01]  /*0570*/  FADD R4, R15, R19 ;  /* 0x000000130f047221 */ /* 0x004fe20000000000 */
[----:B------:R-:W-:Y:S01]  /*0580*/  FADD R5, R14, R18 ;  /* 0x000000120e057221 */ /* 0x000fe20000000000 */
[----:B------:R-:W-:Y:S01]  /*0590*/  FADD R14, R13, R17 ;  /* 0x000000110d0e7221 */ /* 0x000fe20000000000 */
[----:B------:R-:W-:Y:S01]  /*05a0*/  FADD R11, R12, R16 ;  /* 0x000000100c0b7221 */ /* 0x000fe20000000000 */
[----:B---3--:R-:W-:Y:S01]  /*05b0*/  FADD R4, R23, R4 ;  /* 0x0000000417047221 */ /* 0x008fe20000000000 */
[----:B------:R-:W-:Y:S01]  /*05c0*/  FADD R5, R22, R5 ;  /* 0x0000000516057221 */ /* 0x000fe20000000000 */
[----:B------:R-:W-:Y:S01]  /*05d0*/  FADD R12, R21, R14 ;  /* 0x0000000e150c7221 */ /* 0x000fe20000000000 */
[----:B------:R-:W-:Y:S01]  /*05e0*/  FADD R11, R20, R11 ;  /* 0x0000000b140b7221 */ /* 0x000fe20000000000 */
[----:B------:R-:W2:Y:S01]  /*05f0*/  LDC.64 R22, c[0x0][0x220] ;  /* 0x00008800ff167b82 */ /* 0x000ea20000000a00 */
[----:B----4-:R-:W-:Y:S01]  /*0600*/  FADD R27, R27, R4 ;  /* 0x000000041b1b7221 */ /* 0x010fe20000000000 */
[----:B------:R-:W-:Y:S01]  /*0610*/  FADD R26, R26, R5 ;  /* 0x000000051a1a7221 */ /* 0x000fe20000000000 */
[----:B------:R-:W-:Y:S01]  /*0620*/  FMUL R5, R9, 0.25 ;  /* 0x3e80000009057820 */ /* 0x000fe20000400000 */
[----:B------:R-:W-:Y:S01]  /*0630*/  FMUL R4, R29, 0.25 ;  /* 0x3e8000001d047820 */ /* 0x000fe20000400000 */
[----:B------:R-:W-:Y:S01]  /*0640*/  FADD R12, R25, R12 ;  /* 0x0000000c190c7221 */ /* 0x000fe20000000000 */
[----:B------:R-:W-:Y:S01]  /*0650*/  FADD R11, R24, R11 ;  /* 0x0000000b180b7221 */ /* 0x000fe20000000000 */
[----:B------:R-:W-:Y:S01]  /*0660*/  FMUL R15, R27, 0.25 ;  /* 0x3e8000001b0f7820 */ /* 0x000fe20000400000 */
[----:B------:R-:W-:Y:S01]  /*0670*/  FMUL R14, R26, 0.25 ;  /* 0x3e8000001a0e7820 */ /* 0x000fe20000400000 */
[----:B------:R-:W-:Y:S01]  /*0680*/  FMUL R13, R12, 0.25 ;  /* 0x3e8000000c0d7820 */ /* 0x000fe20000400000 */
[----:B------:R-:W-:Y:S01]  /*0690*/  FSETP.GT.AND P1, PT, R5, RZ, PT ;  /* 0x000000ff0500720b */ /* 0x000fe20003f24000 */
[----:B------:R-:W-:Y:S01]  /*06a0*/  FMUL R12, R11, 0.25 ;  /* 0x3e8000000b0c7820 */ /* 0x000fe20000400000 */
[----:B------:R-:W-:-:S02]  /*06b0*/  FSETP.GT.AND P2, PT, R4, RZ, PT ;  /* 0x000000ff0400720b */ /* 0x000fc40003f44000 */
[----:B------:R-:W-:Y:S02]  /*06c0*/  SEL R9, RZ, 0x1, !P1 ;  /* 0x00000001ff097807 */ /* 0x000fe40004800000 */
[----:B------:R-:W-:Y:S02]  /*06d0*/  SEL R16, RZ, 0x1, !P2 ;  /* 0x00000001ff107807 */ /* 0x000fe40005000000 */
[----:B------:R-:W-:Y:S02]  /*06e0*/  FSETP.GT.AND P3, PT, R15, RZ, PT ;  /* 0x000000ff0f00720b */ /* 0x000fe40003f64000 */
[----:B------:R-:W-:Y:S02]  /*06f0*/  FSETP.GT.AND P4, PT, R14, RZ, PT ;  /* 0x000000ff0e00720b */ /* 0x000fe40003f84000 */
[----:B------:R-:W-:Y:S02]  /*0700*/  FSETP.GT.AND P5, PT, R13, RZ, PT ;  /* 0x000000ff0d00720b */ /* 0x000fe40003fa4000 */
[----:B------:R-:W-:-:S02]  /*0710*/  FSETP.GT.AND P6, PT, R12, RZ, PT ;  /* 0x000000ff0c00720b */ /* 0x000fc40003fc4000 */
[----:B------:R-:W-:Y:S02]  /*0720*/  PRMT R9, R16, 0x3340, R9 ;  /* 0x0000334010097816 */ /* 0x000fe40000000009 */
[----:B-1----:R-:W-:Y:S02]  /*0730*/  SHF.L.U32 R16, R10, 0x3, RZ ;  /* 0x000000030a107819 */ /* 0x002fe400000006ff */
[----:B------:R-:W-:Y:S02]  /*0740*/  SEL R17, RZ, 0x1, !P3 ;  /* 0x00000001ff117807 */ /* 0x000fe40005800000 */
[----:B------:R-:W-:Y:S02]  /*0750*/  SEL R18, RZ, 0x1, !P4 ;  /* 0x00000001ff127807 */ /* 0x000fe40006000000 */
[----:B------:R-:W-:Y:S02]  /*0760*/  SEL R10, RZ, 0x1, !P5 ;  /* 0x00000001ff0a7807 */ /* 0x000fe40006800000 */
[----:B------:R-:W-:-:S02]  /*0770*/  SEL R11, RZ, 0x1, !P6 ;  /* 0x00000001ff0b7807 */ /* 0x000fc40007000000 */
[----:B------:R-:W-:Y:S02]  /*0780*/  IADD3 R20, P0, R2, UR8, RZ ;  /* 0x0000000802147c10 */ /* 0x000fe4000ff1e0ff */
[----:B------:R-:W-:Y:S02]  /*0790*/  PRMT R17, R18, 0x3340, R17 ;  /* 0x0000334012117816 */ /* 0x000fe40000000011 */
[----:B------:R-:W-:Y:S02]  /*07a0*/  LOP3.LUT R16, R16, 0x3f8, RZ, 0xc0, !PT ;  /* 0x000003f810107812 */ /* 0x000fe400078ec0ff */
[----:B------:R-:W-:Y:S01]  /*07b0*/  PRMT R10, R11, 0x3340, R10 ;  /* 0x000033400b0a7816 */ /* 0x000fe2000000000a */
[----:B------:R-:W-:Y:S01]  /*07c0*/  @!P2 FMUL R4, R4, 0.20000000298023223877 ;  /* 0x3e4ccccd0404a820 */ /* 0x000fe20000400000 */
[----:B------:R-:W-:Y:S01]  /*07d0*/  LEA.HI.X.SX32 R21, R2, UR9, 0x1, P0 ;  /* 0x0000000902157c11 */ /* 0x000fe200080f0eff */
[----:B------:R-:W-:Y:S01]  /*07e0*/  @!P1 FMUL R5, R5, 0.20000000298023223877 ;  /* 0x3e4ccccd05059820 */ /* 0x000fe20000400000 */
[----:B------:R-:W-:Y:S01]  /*07f0*/  LEA R2, R16, UR4, 0x2 ;  /* 0x0000000410027c11 */ /* 0x000fe2000f8e10ff */
[----:B------:R-:W-:Y:S01]  /*0800*/  @!P3 FMUL R15, R15, 0.20000000298023223877 ;  /* 0x3e4ccccd0f0fb820 */ /* 0x000fe20000400000 */
[----:B------:R-:W-:Y:S01]  /*0810*/  @!P4 FMUL R14, R14, 0.20000000298023223877 ;  /* 0x3e4ccccd0e0ec820 */ /* 0x000fe20000400000 */
[----:B------:R-:W-:Y:S01]  /*0820*/  @!P5 FMUL R13, R13, 0.20000000298023223877 ;  /* 0x3e4ccccd0d0dd820 */ /* 0x000fe20000400000 */
[----:B------:R-:W-:Y:S01]  /*0830*/  @!P6 FMUL R12, R12, 0.20000000298023223877 ;  /* 0x3e4ccccd0c0ce820 */ /* 0x000fe20000400000 */
[----:B------:R-:W-:-:S02]  /*0840*/  PRMT R26, R9, 0x5410, R8 ;  /* 0x00005410091a7816 */ /* 0x000fc40000000008 */
[----:B------:R-:W-:Y:S01]  /*0850*/  PRMT R27, R10, 0x5410, R17 ;  /* 0x000054100a1b7816 */ /* 0x000fe20000000011 */
[----:B------:R1:W-:Y:S04]  /*0860*/  STS.128 [R2], R4 ;  /* 0x0000000402007388 */ /* 0x0003e80000000c00 */
[----:B------:R2:W-:Y:S04]  /*0870*/  STS.128 [R2+0x10], R12 ;  /* 0x0000100c02007388 */ /* 0x0005e80000000c00 */
[----:B------:R-:W-:Y:S01]  /*0880*/  STG.E.64 desc[UR6][R20.64], R26 ;  /* 0x0000001a14007986 */ /* 0x000fe2000c101b06 */
[----:B------:R-:W-:Y:S01]  /*0890*/  LEA R24, R0, UR4, 0x2 ;  /* 0x0000000400187c11 */ /* 0x000fe2000f8e10ff */
[----:B------:R-:W-:Y:S01]  /*08a0*/  ULDC.64 UR4, c[0x0][0x220] ;  /* 0x0000880000047ab9 */ /* 0x000fe20000000a00 */
[----:B------:R-:W-:Y:S06]  /*08b0*/  BAR.SYNC.DEFER_BLOCKING 0x0 ;  /* 0x0000000000007b1d */ /* 0x000fec0000010000 */
[----:B------:R-:W3:Y:S04]  /*08c0*/  LDS.128 R16, [R24] ;  /* 0x0000000018107984 */ /* 0x000ee80000000c00 */
[----:B------:R-:W4:Y:S01]  /*08d0*/  LDS.128 R8, [R24+0x800] ;  /* 0x0008000018087984 */ /* 0x000f220000000c00 */
[----:B------:R-:W-:-:S02]  /*08e0*/  LOP3.LUT R25, R3, R0, RZ, 0xfc, !PT ;  /* 0x0000000003197212 */ /* 0x000fc400078efcff */
[----:B------:R-:W-:Y:S02]  /*08f0*/  SHF.R.S32.HI R0, RZ, 0x1f, R3 ;  /* 0x0000001fff007819 */ /* 0x000fe40000011403 */
[C---:B-1----:R-:W-:Y:S01]  /*0900*/  LEA R4, P0, R25.reuse, UR4, 0x2 ;  /* 0x0000000419047c11 */ /* 0x042fe2000f8010ff */
[----:B--2---:R-:W-:-:S03]  /*0910*/  IMAD.WIDE R2, R25, 0x4, R22 ;  /* 0x0000000419027825 */ /* 0x004fc600078e0216 */
[----:B------:R-:W-:Y:S02]  /*0920*/  LEA.HI.X R5, R25, UR5, R0, 0x2, P0 ;  /* 0x0000000519057c11 */ /* 0x000fe400080f1400 */
[----:B---3--:R-:W-:Y:S04]  /*0930*/  STG.E.128 desc[UR6][R2.64], R16 ;  /* 0x0000001002007986 */ /* 0x008fe8000c101d06 */
[----:B----4-:R-:W-:Y:S01]  /*0940*/  STG.E.128 desc[UR6][R4.64+0x800], R8 ;  /* 0x0008000804007986 */ /* 0x010fe2000c101d06 */
[----:B------:R-:W-:Y:S05]  /*0950*/  EXIT ;  /* 0x000000000000794d */ /* 0x000fea0003800000 */
.L_x_0:
[----:B------:R-:W-:-:S00]  /*0960*/  BRA `(.L_x_0) ;  /* 0xfffffffc00fc7947 */ /* 0x000fc0000383ffff */
[----:B------:R-:W-:-:S00]  /*0970*/  NOP ;  /* 0x0000000000007918 */ /* 0x000fc00000000000 */
        /* <DEDUP_REMOVED lines=8> */
.L_x_1:


//--------------------- .nv.shared.triton_poi_fused_avg_pool2d_leaky_relu_15 --------------------------
	.section	.nv.shared.triton_poi_fused_avg_pool2d_leaky_relu_15,"aw",@nobits
	.sectionflags	@""
	.align	16
	.zero		1024


//--------------------- .nv.constant0.triton_poi_fused_avg_pool2d_leaky_relu_15 --------------------------
	.section	.nv.constant0.triton_poi_fused_avg_pool2d_leaky_relu_15,"a",@progbits
	.sectionflags	@""
	.align	4
.nv.constant0.triton_poi_fused_avg_pool2d_leaky_relu_15:
	.zero		556
